//
// Generated by NVIDIA NVVM Compiler
//
// Compiler Build ID: CL-36424714
// Cuda compilation tools, release 13.0, V13.0.88
// Based on NVVM 20.0.0
//

.version 9.0
.target sm_100
.address_size 64


.entry _ZN36_GLOBAL__N__5c08b859_4_k_cu_45d53bcc19stencil_kernel_implEmPKdS1_Pd(
	.param .u64 _ZN36_GLOBAL__N__5c08b859_4_k_cu_45d53bcc19stencil_kernel_implEmPKdS1_Pd_param_0,
	.param .u64 .ptr .align 1 _ZN36_GLOBAL__N__5c08b859_4_k_cu_45d53bcc19stencil_kernel_implEmPKdS1_Pd_param_1,
	.param .u64 .ptr .align 1 _ZN36_GLOBAL__N__5c08b859_4_k_cu_45d53bcc19stencil_kernel_implEmPKdS1_Pd_param_2,
	.param .u64 .ptr .align 1 _ZN36_GLOBAL__N__5c08b859_4_k_cu_45d53bcc19stencil_kernel_implEmPKdS1_Pd_param_3
)
{
	.reg .pred 	%p<4>;
	.reg .b32 	%r<10>;
	.reg .b64 	%rd<18>;
	.reg .b64 	%fd<14>;

	ld.param.u64 	%rd4, [_ZN36_GLOBAL__N__5c08b859_4_k_cu_45d53bcc19stencil_kernel_implEmPKdS1_Pd_param_0];
	ld.param.u64 	%rd6, [_ZN36_GLOBAL__N__5c08b859_4_k_cu_45d53bcc19stencil_kernel_implEmPKdS1_Pd_param_1];
	ld.param.u64 	%rd7, [_ZN36_GLOBAL__N__5c08b859_4_k_cu_45d53bcc19stencil_kernel_implEmPKdS1_Pd_param_2];
	ld.param.u64 	%rd5, [_ZN36_GLOBAL__N__5c08b859_4_k_cu_45d53bcc19stencil_kernel_implEmPKdS1_Pd_param_3];
	cvta.to.global.u64 	%rd1, %rd7;
	cvta.to.global.u64 	%rd2, %rd6;
	mov.u32 	%r1, %ctaid.x;
	mov.u32 	%r2, %ntid.x;
	mov.u32 	%r3, %tid.x;
	mad.lo.s32 	%r4, %r1, %r2, %r3;
	cvt.u64.u32 	%rd3, %r4;
	setp.le.u64 	%p1, %rd4, %rd3;
	@%p1 bra 	$L__BB0_6;
	cvt.u32.u64 	%r5, %rd3;
	ld.global.f64 	%fd6, [%rd2+8];
	shl.b64 	%rd8, %rd3, 3;
	add.s64 	%rd9, %rd1, %rd8;
	ld.global.f64 	%fd7, [%rd9];
	mul.f64 	%fd13, %fd6, %fd7;
	setp.eq.s32 	%p2, %r5, 0;
	@%p2 bra 	$L__BB0_3;
	ld.global.f64 	%fd8, [%rd2];
	add.s32 	%r7, %r5, -1;
	mul.wide.u32 	%rd10, %r7, 8;
	add.s64 	%rd11, %rd1, %rd10;
	ld.global.f64 	%fd9, [%rd11];
	fma.rn.f64 	%fd13, %fd8, %fd9, %fd13;
$L__BB0_3:
	add.s64 	%rd12, %rd4, -1;
	setp.le.u64 	%p3, %rd12, %rd3;
	@%p3 bra 	$L__BB0_5;
	ld.global.f64 	%fd10, [%rd2+16];
	add.s32 	%r9, %r5, 1;
	mul.wide.u32 	%rd13, %r9, 8;
	add.s64 	%rd14, %rd1, %rd13;
	ld.global.f64 	%fd11, [%rd14];
	fma.rn.f64 	%fd13, %fd10, %fd11, %fd13;
$L__BB0_5:
	cvta.to.global.u64 	%rd15, %rd5;
	add.s64 	%rd17, %rd15, %rd8;
	st.global.f64 	[%rd17], %fd13;
$L__BB0_6:
	ret;

}


// ===== COMPILED SASS (sm_100) =====

	.target	sm_100

	.elftype	@"ET_EXEC"


//--------------------- .note.nv.tkinfo           --------------------------
	.section	.note.nv.tkinfo,"",@"SHT_NOTE"
	.sectionflags	@"SHF_NOTE_NV_TKINFO"
	.tkinfo
        /*0018*/ 	.word	0x00000002
        /*0030*/ 	.string	""
        /*0030*/ 	.string	"ptxas"
        /*0030*/ 	.string	"Cuda compilation tools, release 13.0, V13.0.88"
        /*0030*/ 	.string	"Build cuda_13.0.r13.0/compiler.36424714_0"
        /*0030*/ 	.string	"-arch sm_100 -m 64 "



//--------------------- .note.nv.cuinfo           --------------------------
	.section	.note.nv.cuinfo,"",@"SHT_NOTE"
	.sectionflags	@"SHF_NOTE_NV_CUINFO"
        /*0018*/ 	.short	0x0002
        /*001a*/ 	.short	0x0064
        /*001c*/ 	.short	0x0082
	.zero		2


//--------------------- .nv.info                  --------------------------
	.section	.nv.info,"",@"SHT_CUDA_INFO"
	.align	4


	//----- nvinfo : EIATTR_REGCOUNT
	.align		4
        /*0000*/ 	.byte	0x04, 0x2f
        /*0002*/ 	.short	(.L_1 - .L_0)
	.align		4
.L_0:
        /*0004*/ 	.word	index@(_ZN36_GLOBAL__N__5c08b859_4_k_cu_45d53bcc19stencil_kernel_implEmPKdS1_Pd)
        /*0008*/ 	.word	0x00000013


	//----- nvinfo : EIATTR_FRAME_SIZE
	.align		4
.L_1:
        /*000c*/ 	.byte	0x04, 0x11
        /*000e*/ 	.short	(.L_3 - .L_2)
	.align		4
.L_2:
        /*0010*/ 	.word	index@(_ZN36_GLOBAL__N__5c08b859_4_k_cu_45d53bcc19stencil_kernel_implEmPKdS1_Pd)
        /*0014*/ 	.word	0x00000000


	//----- nvinfo : EIATTR_MIN_STACK_SIZE
	.align		4
.L_3:
        /*0018*/ 	.byte	0x04, 0x12
        /*001a*/ 	.short	(.L_5 - .L_4)
	.align		4
.L_4:
        /*001c*/ 	.word	index@(_ZN36_GLOBAL__N__5c08b859_4_k_cu_45d53bcc19stencil_kernel_implEmPKdS1_Pd)
        /*0020*/ 	.word	0x00000000
.L_5:


//--------------------- .nv.compat                --------------------------
	.section	.nv.compat,"",@"SHT_CUDA_COMPAT_INFO"
	.align	4
        /*0000*/ 	.byte	0x02, 0x09, 0x00, 0x00, 0x02, 0x02, 0x01, 0x00, 0x02, 0x05, 0x05, 0x00, 0x03, 0x07, 0x01, 0x01
        /*0010*/ 	.byte	0x02, 0x03, 0x00, 0x00, 0x02, 0x06, 0x01, 0x00, 0x04, 0x0b, 0x08, 0x00, 0x01, 0x00, 0x00, 0x00
        /*0020*/ 	.byte	0x00, 0x00, 0x00, 0x00


//--------------------- .nv.info._ZN36_GLOBAL__N__5c08b859_4_k_cu_45d53bcc19stencil_kernel_implEmPKdS1_Pd --------------------------
	.section	.nv.info._ZN36_GLOBAL__N__5c08b859_4_k_cu_45d53bcc19stencil_kernel_implEmPKdS1_Pd,"",@"SHT_CUDA_INFO"
	.sectionflags	@""
	.align	4


	//----- nvinfo : EIATTR_CUDA_API_VERSION
	.align		4
        /*0000*/ 	.byte	0x04, 0x37
        /*0002*/ 	.short	(.L_7 - .L_6)
.L_6:
        /*0004*/ 	.word	0x00000082


	//----- nvinfo : EIATTR_KPARAM_INFO
	.align		4
.L_7:
        /*0008*/ 	.byte	0x04, 0x17
        /*000a*/ 	.short	(.L_9 - .L_8)
.L_8:
        /*000c*/ 	.word	0x00000000
        /*0010*/ 	.short	0x0003
        /*0012*/ 	.short	0x0018
        /*0014*/ 	.byte	0x00, 0xf5, 0x21, 0x00


	//----- nvinfo : EIATTR_KPARAM_INFO
	.align		4
.L_9:
        /*0018*/ 	.byte	0x04, 0x17
        /*001a*/ 	.short	(.L_11 - .L_10)
.L_10:
        /*001c*/ 	.word	0x00000000
        /*0020*/ 	.short	0x0002
        /*0022*/ 	.short	0x0010
        /*0024*/ 	.byte	0x00, 0xf5, 0x21, 0x00


	//----- nvinfo : EIATTR_KPARAM_INFO
	.align		4
.L_11:
        /*0028*/ 	.byte	0x04, 0x17
        /*002a*/ 	.short	(.L_13 - .L_12)
.L_12:
        /*002c*/ 	.word	0x00000000
        /*0030*/ 	.short	0x0001
        /*0032*/ 	.short	0x0008
        /*0034*/ 	.byte	0x00, 0xf5, 0x21, 0x00


	//----- nvinfo : EIATTR_KPARAM_INFO
	.align		4
.L_13:
        /*0038*/ 	.byte	0x04, 0x17
        /*003a*/ 	.short	(.L_15 - .L_14)
.L_14:
        /*003c*/ 	.word	0x00000000
        /*0040*/ 	.short	0x0000
        /*0042*/ 	.short	0x0000
        /*0044*/ 	.byte	0x00, 0xf0, 0x21, 0x00


	//----- nvinfo : EIATTR_SPARSE_MMA_MASK
	.align		4
.L_15:
        /*0048*/ 	.byte	0x03, 0x50
        /*004a*/ 	.short	0x0000


	//----- nvinfo : EIATTR_MAXREG_COUNT
	.align		4
        /*004c*/ 	.byte	0x03, 0x1b
        /*004e*/ 	.short	0x00ff


	//----- nvinfo : EIATTR_MERCURY_ISA_VERSION
	.align		4
        /*0050*/ 	.byte	0x03, 0x5f
        /*0052*/ 	.short	0x0101


	//----- nvinfo : EIATTR_VRC_CTA_INIT_COUNT
	.align		4
        /*0054*/ 	.byte	0x02, 0x4a
	.zero		1
	.zero		1


	//----- nvinfo : EIATTR_EXIT_INSTR_OFFSETS
	.align		4
        /*0058*/ 	.byte	0x04, 0x1c
        /*005a*/ 	.short	(.L_17 - .L_16)


	//   ....[0]....
.L_16:
        /*005c*/ 	.word	0x00000080


	//   ....[1]....
        /*0060*/ 	.word	0x00000290


	//----- nvinfo : EIATTR_CBANK_PARAM_SIZE
	.align		4
.L_17:
        /*0064*/ 	.byte	0x03, 0x19
        /*0066*/ 	.short	0x0020


	//----- nvinfo : EIATTR_PARAM_CBANK
	.align		4
        /*0068*/ 	.byte	0x04, 0x0a
        /*006a*/ 	.short	(.L_19 - .L_18)
	.align		4
.L_18:
        /*006c*/ 	.word	index@(.nv.constant0._ZN36_GLOBAL__N__5c08b859_4_k_cu_45d53bcc19stencil_kernel_implEmPKdS1_Pd)
        /*0070*/ 	.short	0x0380
        /*0072*/ 	.short	0x0020


	//----- nvinfo : EIATTR_SW_WAR
	.align		4
.L_19:
        /*0074*/ 	.byte	0x04, 0x36
        /*0076*/ 	.short	(.L_21 - .L_20)
.L_20:
        /*0078*/ 	.word	0x00000008
.L_21:


//--------------------- .nv.callgraph             --------------------------
	.section	.nv.callgraph,"",@"SHT_CUDA_CALLGRAPH"
	.align	4
	.sectionentsize	8
	.align		4
        /*0000*/ 	.word	0x00000000
	.align		4
        /*0004*/ 	.word	0xffffffff
	.align		4
        /*0008*/ 	.word	0x00000000
	.align		4
        /*000c*/ 	.word	0xfffffffe
	.align		4
        /*0010*/ 	.word	0x00000000
	.align		4
        /*0014*/ 	.word	0xfffffffd
	.align		4
        /*0018*/ 	.word	0x00000000
	.align		4
        /*001c*/ 	.word	0xfffffffc


//--------------------- .text._ZN36_GLOBAL__N__5c08b859_4_k_cu_45d53bcc19stencil_kernel_implEmPKdS1_Pd --------------------------
	.section	.text._ZN36_GLOBAL__N__5c08b859_4_k_cu_45d53bcc19stencil_kernel_implEmPKdS1_Pd,"ax",@progbits
	.align	128
.text._ZN36_GLOBAL__N__5c08b859_4_k_cu_45d53bcc19stencil_kernel_implEmPKdS1_Pd:
        .type           _ZN36_GLOBAL__N__5c08b859_4_k_cu_45d53bcc19stencil_kernel_implEmPKdS1_Pd,@function
        .size           _ZN36_GLOBAL__N__5c08b859_4_k_cu_45d53bcc19stencil_kernel_implEmPKdS1_Pd,(.L_x_1 - _ZN36_GLOBAL__N__5c08b859_4_k_cu_45d53bcc19stencil_kernel_implEmPKdS1_Pd)
        .other          _ZN36_GLOBAL__N__5c08b859_4_k_cu_45d53bcc19stencil_kernel_implEmPKdS1_Pd,@"STO_CUDA_ENTRY STV_DEFAULT"
_ZN36_GLOBAL__N__5c08b859_4_k_cu_45d53bcc19stencil_kernel_implEmPKdS1_Pd:
[----:B------:R-:W-:Y:S01]  /*0000*/  LDC R1, c[0x0][0x37c] ;  /* 0x0000df00ff017b82 */ /* 0x000fe20000000800 */
[----:B------:R-:W0:Y:S07]  /*0010*/  S2R R3, SR_TID.X ;  /* 0x0000000000037919 */ /* 0x000e2e0000002100 */
[----:B------:R-:W0:Y:S01]  /*0020*/  S2UR UR4, SR_CTAID.X ;  /* 0x00000000000479c3 */ /* 0x000e220000002500 */
[----:B------:R-:W1:Y:S07]  /*0030*/  LDCU.64 UR6, c[0x0][0x380] ;  /* 0x00007000ff0677ac */ /* 0x000e6e0008000a00 */
[----:B------:R-:W0:Y:S02]  /*0040*/  LDC R8, c[0x0][0x360] ;  /* 0x0000d800ff087b82 */ /* 0x000e240000000800 */
[----:B0-----:R-:W-:-:S05]  /*0050*/  IMAD R8, R8, UR4, R3 ;  /* 0x0000000408087c24 */ /* 0x001fca000f8e0203 */
[----:B-1----:R-:W-:-:S04]  /*0060*/  ISETP.GE.U32.AND P0, PT, R8, UR6, PT ;  /* 0x0000000608007c0c */ /* 0x002fc8000bf06070 */
[----:B------:R-:W-:-:S13]  /*0070*/  ISETP.GE.U32.AND.EX P0, PT, RZ, UR7, PT, P0 ;  /* 0x00000007ff007c0c */ /* 0x000fda000bf06100 */
[----:B------:R-:W-:Y:S05]  /*0080*/  @P0 EXIT ;  /* 0x000000000000094d */ /* 0x000fea0003800000 */
[----:B------:R-:W-:Y:S01]  /*0090*/  UIADD3 UR4, UP0, UPT, UR6, -0x1, URZ ;  /* 0xffffffff06047890 */ /* 0x000fe2000ff1e0ff */
[C---:B------:R-:W-:Y:S01]  /*00a0*/  ISETP.NE.AND P1, PT, R8.reuse, RZ, PT ;  /* 0x000000ff0800720c */ /* 0x040fe20003f25270 */
[----:B------:R-:W0:Y:S01]  /*00b0*/  LDCU.64 UR8, c[0x0][0x390] ;  /* 0x00007200ff0877ac */ /* 0x000e220008000a00 */
[----:B------:R-:W1:Y:S01]  /*00c0*/  LDC.64 R6, c[0x0][0x388] ;  /* 0x0000e200ff067b82 */ /* 0x000e620000000a00 */
[----:B------:R-:W-:Y:S01]  /*00d0*/  SHF.R.U32.HI R16, RZ, 0x1d, R8 ;  /* 0x0000001dff107819 */ /* 0x000fe20000011608 */
[----:B------:R-:W-:Y:S01]  /*00e0*/  UIADD3.X UR5, UPT, UPT, UR7, -0x1, URZ, UP0, !UPT ;  /* 0xffffffff07057890 */ /* 0x000fe200087fe4ff */
[----:B------:R-:W-:-:S05]  /*00f0*/  ISETP.LT.U32.AND P0, PT, R8, UR4, PT ;  /* 0x0000000408007c0c */ /* 0x000fca000bf01070 */
[----:B------:R-:W-:-:S03]  /*0100*/  IMAD.U32 R0, RZ, RZ, UR5 ;  /* 0x00000005ff007e24 */ /* 0x000fc6000f8e00ff */
[----:B------:R-:W2:Y:S01]  /*0110*/  @P1 LDC.64 R10, c[0x0][0x390] ;  /* 0x0000e400ff0a1b82 */ /* 0x000ea20000000a00 */
[----:B------:R-:W-:Y:S01]  /*0120*/  @P1 VIADD R9, R8, 0xffffffff ;  /* 0xffffffff08091836 */ /* 0x000fe20000000000 */
[----:B------:R-:W-:Y:S01]  /*0130*/  ISETP.GT.U32.AND.EX P0, PT, R0, RZ, PT, P0 ;  /* 0x000000ff0000720c */ /* 0x000fe20003f04100 */
[----:B------:R-:W1:Y:S01]  /*0140*/  LDCU.64 UR4, c[0x0][0x358] ;  /* 0x00006b00ff0477ac */ /* 0x000e620008000a00 */
[----:B------:R-:W-:-:S05]  /*0150*/  IMAD.SHL.U32 R0, R8, 0x8, RZ ;  /* 0x0000000808007824 */ /* 0x000fca00078e00ff */
[----:B0-----:R-:W-:-:S04]  /*0160*/  IADD3 R4, P2, PT, R0, UR8, RZ ;  /* 0x0000000800047c10 */ /* 0x001fc8000ff5e0ff */
[----:B------:R-:W-:Y:S01]  /*0170*/  IADD3.X R5, PT, PT, R16, UR9, RZ, P2, !PT ;  /* 0x0000000910057c10 */ /* 0x000fe200097fe4ff */
[----:B------:R-:W0:Y:S01]  /*0180*/  LDCU.64 UR8, c[0x0][0x398] ;  /* 0x00007300ff0877ac */ /* 0x000e220008000a00 */
[----:B------:R-:W3:Y:S01]  /*0190*/  @P0 LDC.64 R14, c[0x0][0x390] ;  /* 0x0000e400ff0e0b82 */ /* 0x000ee20000000a00 */
[----:B-1----:R-:W4:Y:S01]  /*01a0*/  LDG.E.64 R2, desc[UR4][R6.64+0x8] ;  /* 0x0000080406027981 */ /* 0x002f22000c1e1b00 */
[----:B--2---:R-:W-:-:S03]  /*01b0*/  @P1 IMAD.WIDE.U32 R10, R9, 0x8, R10 ;  /* 0x00000008090a1825 */ /* 0x004fc600078e000a */
[----:B------:R-:W4:Y:S01]  /*01c0*/  LDG.E.64 R4, desc[UR4][R4.64] ;  /* 0x0000000404047981 */ /* 0x000f22000c1e1b00 */
[----:B------:R-:W-:-:S03]  /*01d0*/  @P0 VIADD R13, R8, 0x1 ;  /* 0x00000001080d0836 */ /* 0x000fc60000000000 */
[----:B------:R-:W2:Y:S04]  /*01e0*/  @P1 LDG.E.64 R8, desc[UR4][R6.64] ;  /* 0x0000000406081981 */ /* 0x000ea8000c1e1b00 */
[----:B------:R-:W2:Y:S01]  /*01f0*/  @P1 LDG.E.64 R10, desc[UR4][R10.64] ;  /* 0x000000040a0a1981 */ /* 0x000ea2000c1e1b00 */
[----:B---3--:R-:W-:-:S03]  /*0200*/  @P0 IMAD.WIDE.U32 R14, R13, 0x8, R14 ;  /* 0x000000080d0e0825 */ /* 0x008fc600078e000e */
[----:B------:R-:W3:Y:S04]  /*0210*/  @P0 LDG.E.64 R12, desc[UR4][R6.64+0x10] ;  /* 0x00001004060c0981 */ /* 0x000ee8000c1e1b00 */
[----:B------:R-:W3:Y:S01]  /*0220*/  @P0 LDG.E.64 R14, desc[UR4][R14.64] ;  /* 0x000000040e0e0981 */ /* 0x000ee2000c1e1b00 */
[----:B----4-:R-:W-:-:S08]  /*0230*/  DMUL R2, R2, R4 ;  /* 0x0000000402027228 */ /* 0x010fd00000000000 */
[----:B--2---:R-:W-:Y:S01]  /*0240*/  @P1 DFMA R2, R8, R10, R2 ;  /* 0x0000000a0802122b */ /* 0x004fe20000000002 */
[----:B0-----:R-:W-:-:S04]  /*0250*/  IADD3 R4, P1, PT, R0, UR8, RZ ;  /* 0x0000000800047c10 */ /* 0x001fc8000ff3e0ff */
[----:B------:R-:W-:-:S03]  /*0260*/  IADD3.X R5, PT, PT, R16, UR9, RZ, P1, !PT ;  /* 0x0000000910057c10 */ /* 0x000fc60008ffe4ff */
[----:B---3--:R-:W-:-:S07]  /*0270*/  @P0 DFMA R2, R12, R14, R2 ;  /* 0x0000000e0c02022b */ /* 0x008fce0000000002 */
[----:B------:R-:W-:Y:S01]  /*0280*/  STG.E.64 desc[UR4][R4.64], R2 ;  /* 0x0000000204007986 */ /* 0x000fe2000c101b04 */
[----:B------:R-:W-:Y:S05]  /*0290*/  EXIT ;  /* 0x000000000000794d */ /* 0x000fea0003800000 */
.L_x_0:
[----:B------:R-:W-:-:S00]  /*02a0*/  BRA `(.L_x_0) ;  /* 0xfffffffc00fc7947 */ /* 0x000fc0000383ffff */
[----:B------:R-:W-:-:S00]  /*02b0*/  NOP ;  /* 0x0000000000007918 */ /* 0x000fc00000000000 */
        /* <DEDUP_REMOVED lines=12> */
.L_x_1:


//--------------------- .nv.shared.reserved.0     --------------------------
	.section	.nv.shared.reserved.0,"aw",@nobits
	.weak		__nv_reservedSMEM_offset_0_alias
	.size		__nv_reservedSMEM_offset_0_alias, 0, 64
	.other		__nv_reservedSMEM_offset_0_alias,@"STO_CUDA_RESERVED_SHARED STV_DEFAULT"
__nv_reservedSMEM_offset_0_alias:
	.zero		0
	.zero		64


//--------------------- .nv.constant0._ZN36_GLOBAL__N__5c08b859_4_k_cu_45d53bcc19stencil_kernel_implEmPKdS1_Pd --------------------------
	.section	.nv.constant0._ZN36_GLOBAL__N__5c08b859_4_k_cu_45d53bcc19stencil_kernel_implEmPKdS1_Pd,"a",@progbits
	.sectionflags	@""
	.align	4
.nv.constant0._ZN36_GLOBAL__N__5c08b859_4_k_cu_45d53bcc19stencil_kernel_implEmPKdS1_Pd:
	.zero		928


//--------------------- SYMBOLS --------------------------

	.type		.nv.reservedSmem.offset0,@object
	.size		.nv.reservedSmem.offset0,0x4
